	.headerflags	@"EF_CUDA_TEXMODE_UNIFIED EF_CUDA_64BIT_ADDRESS EF_CUDA_ACCELERATORS EF_CUDA_SM90 EF_CUDA_VIRTUAL_SM(EF_CUDA_SM90)"
	.elftype	@"ET_EXEC"


//--------------------- .nv.info                  --------------------------
	.section	.nv.info,"",@"SHT_CUDA_INFO"
	.align	4


	//----- nvinfo : EIATTR_REGCOUNT
	.align		4
        /*0000*/ 	.byte	0x04, 0x2f
        /*0002*/ 	.short	(.L_1 - .L_0)
	.align		4
.L_0:
        /*0004*/ 	.word	index@(triton_poi_fused_max_pool2d_with_indices_24)
        /*0008*/ 	.word	0x0000001c


	//----- nvinfo : EIATTR_MIN_STACK_SIZE
	.align		4
.L_1:
        /*000c*/ 	.byte	0x04, 0x12
        /*000e*/ 	.short	(.L_3 - .L_2)
	.align		4
.L_2:
        /*0010*/ 	.word	index@(triton_poi_fused_max_pool2d_with_indices_24)
        /*0014*/ 	.word	0x00000000


	//----- nvinfo : EIATTR_FRAME_SIZE
	.align		4
.L_3:
        /*0018*/ 	.byte	0x04, 0x11
        /*001a*/ 	.short	(.L_5 - .L_4)
	.align		4
.L_4:
        /*001c*/ 	.word	index@(triton_poi_fused_max_pool2d_with_indices_24)
        /*0020*/ 	.word	0x00000000


	//----- nvinfo : EIATTR_MIN_STACK_SIZE
	.align		4
.L_5:
        /*0024*/ 	.byte	0x04, 0x12
        /*0026*/ 	.short	(.L_7 - .L_6)
	.align		4
.L_6:
        /*0028*/ 	.word	index@(triton_poi_fused_max_pool2d_with_indices_24)
        /*002c*/ 	.word	0x00000000
.L_7:


//--------------------- .nv.info.triton_poi_fused_max_pool2d_with_indices_24 --------------------------
	.section	.nv.info.triton_poi_fused_max_pool2d_with_indices_24,"",@"SHT_CUDA_INFO"
	.sectionflags	@""
	.align	4


	//----- nvinfo : EIATTR_CUDA_API_VERSION
	.align		4
        /*0000*/ 	.byte	0x04, 0x37
        /*0002*/ 	.short	(.L_9 - .L_8)
.L_8:
        /*0004*/ 	.word	0x0000007c


	//----- nvinfo : EIATTR_KPARAM_INFO
	.align		4
.L_9:
        /*0008*/ 	.byte	0x04, 0x17
        /*000a*/ 	.short	(.L_11 - .L_10)
.L_10:
        /*000c*/ 	.word	0x00000000
        /*0010*/ 	.short	0x0003
        /*0012*/ 	.short	0x0018
        /*0014*/ 	.byte	0x00, 0xf0, 0x11, 0x00


	//----- nvinfo : EIATTR_KPARAM_INFO
	.align		4
.L_11:
        /*0018*/ 	.byte	0x04, 0x17
        /*001a*/ 	.short	(.L_13 - .L_12)
.L_12:
        /*001c*/ 	.word	0x00000000
        /*0020*/ 	.short	0x0002
        /*0022*/ 	.short	0x0010
        /*0024*/ 	.byte	0x00, 0xf4, 0x21, 0x00


	//----- nvinfo : EIATTR_KPARAM_INFO
	.align		4
.L_13:
        /*0028*/ 	.byte	0x04, 0x17
        /*002a*/ 	.short	(.L_15 - .L_14)
.L_14:
        /*002c*/ 	.word	0x00000000
        /*0030*/ 	.short	0x0001
        /*0032*/ 	.short	0x0008
        /*0034*/ 	.byte	0x00, 0xf4, 0x21, 0x00


	//----- nvinfo : EIATTR_KPARAM_INFO
	.align		4
.L_15:
        /*0038*/ 	.byte	0x04, 0x17
        /*003a*/ 	.short	(.L_17 - .L_16)
.L_16:
        /*003c*/ 	.word	0x00000000
        /*0040*/ 	.short	0x0000
        /*0042*/ 	.short	0x0000
        /*0044*/ 	.byte	0x00, 0xf4, 0x21, 0x00


	//----- nvinfo : EIATTR_SPARSE_MMA_MASK
	.align		4
.L_17:
        /*0048*/ 	.byte	0x03, 0x50
        /*004a*/ 	.short	0x0000


	//----- nvinfo : EIATTR_MAXREG_COUNT
	.align		4
        /*004c*/ 	.byte	0x03, 0x1b
        /*004e*/ 	.short	0x00ff


	//----- nvinfo : EIATTR_EXIT_INSTR_OFFSETS
	.align		4
        /*0050*/ 	.byte	0x04, 0x1c
        /*0052*/ 	.short	(.L_19 - .L_18)


	//   ....[0]....
.L_18:
        /*0054*/ 	.word	0x00000980


	//   ....[1]....
        /*0058*/ 	.word	0x000009a0


	//----- nvinfo : EIATTR_REQNTID
	.align		4
.L_19:
        /*005c*/ 	.byte	0x04, 0x10
        /*005e*/ 	.short	(.L_21 - .L_20)
.L_20:
        /*0060*/ 	.word	0x00000100
        /*0064*/ 	.word	0x00000001
        /*0068*/ 	.word	0x00000001


	//----- nvinfo : EIATTR_CBANK_PARAM_SIZE
	.align		4
.L_21:
        /*006c*/ 	.byte	0x03, 0x19
        /*006e*/ 	.short	0x001c


	//----- nvinfo : EIATTR_PARAM_CBANK
	.align		4
        /*0070*/ 	.byte	0x04, 0x0a
        /*0072*/ 	.short	(.L_23 - .L_22)
	.align		4
.L_22:
        /*0074*/ 	.word	index@(.nv.constant0.triton_poi_fused_max_pool2d_with_indices_24)
        /*0078*/ 	.short	0x0210
        /*007a*/ 	.short	0x001c


	//----- nvinfo : EIATTR_SW_WAR
	.align		4
.L_23:
        /*007c*/ 	.byte	0x04, 0x36
        /*007e*/ 	.short	(.L_25 - .L_24)
.L_24:
        /*0080*/ 	.word	0x00000008
.L_25:


//--------------------- .nv.callgraph             --------------------------
	.section	.nv.callgraph,"",@"SHT_CUDA_CALLGRAPH"
	.align	4
	.sectionentsize	8
	.align		4
        /*0000*/ 	.word	0x00000000
	.align		4
        /*0004*/ 	.word	0xffffffff
	.align		4
        /*0008*/ 	.word	0x00000000
	.align		4
        /*000c*/ 	.word	0xfffffffe
	.align		4
        /*0010*/ 	.word	0x00000000
	.align		4
        /*0014*/ 	.word	0xfffffffd
	.align		4
        /*0018*/ 	.word	0x00000000
	.align		4
        /*001c*/ 	.word	0xfffffffc


//--------------------- .text.triton_poi_fused_max_pool2d_with_indices_24 --------------------------
	.section	.text.triton_poi_fused_max_pool2d_with_indices_24,"ax",@progbits
	.align	128
        .global         triton_poi_fused_max_pool2d_with_indices_24
        .type           triton_poi_fused_max_pool2d_with_indices_24,@function
        .size           triton_poi_fused_max_pool2d_with_indices_24,(.L_x_1 - triton_poi_fused_max_pool2d_with_indices_24)
        .other          triton_poi_fused_max_pool2d_with_indices_24,@"STO_CUDA_ENTRY STV_DEFAULT"
triton_poi_fused_max_pool2d_with_indices_24:
.text.triton_poi_fused_max_pool2d_with_indices_24:
[----:B------:R-:W0:Y:S02]  /*0000*/  LDC R1, c[0x0][0x28] ;  /* 0x00000a00ff017b82 */ /* 0x000e240000000800 */
[----:B------:R-:W1:Y:S01]  /*0010*/  S2R R0, SR_TID.X ;  /* 0x0000000000007919 */ /* 0x000e620000002100 */
[----:B------:R-:W-:Y:S01]  /*0020*/  IMAD.MOV.U32 R2, RZ, RZ, RZ ;  /* 0x000000ffff027224 */ /* 0x000fe200078e00ff */
[----:B------:R-:W-:Y:S01]  /*0030*/  ULDC.64 UR4, c[0x0][0x208] ;  /* 0x0000820000047ab9 */ /* 0x000fe20000000a00 */
[----:B------:R-:W2:Y:S01]  /*0040*/  S2R R3, SR_CTAID.X ;  /* 0x0000000000037919 */ /* 0x000ea20000002500 */
[----:B------:R-:W-:Y:S01]  /*0050*/  CS2R R16, SRZ ;  /* 0x0000000000107805 */ /* 0x000fe2000001ff00 */
[----:B------:R-:W-:Y:S01]  /*0060*/  ULDC.64 UR6, c[0x0][0x220] ;  /* 0x0000880000067ab9 */ /* 0x000fe20000000a00 */
[----:B-1----:R-:W-:-:S05]  /*0070*/  IMAD.SHL.U32 R0, R0, 0x2, RZ ;  /* 0x0000000200007824 */ /* 0x002fca00078e00ff */
[----:B------:R-:W-:-:S05]  /*0080*/  LOP3.LUT R0, R0, 0x1fe, RZ, 0xc0, !PT ;  /* 0x000001fe00007812 */ /* 0x000fca00078ec0ff */
[----:B--2---:R-:W-:-:S04]  /*0090*/  IMAD R3, R3, 0x200, R0 ;  /* 0x0000020003037824 */ /* 0x004fc800078e0200 */
[C---:B------:R-:W-:Y:S01]  /*00a0*/  IMAD.HI R6, R3.reuse, 0x2aaaaaab, RZ ;  /* 0x2aaaaaab03067827 */ /* 0x040fe200078e02ff */
[----:B------:R-:W-:-:S03]  /*00b0*/  ISETP.GE.AND P0, PT, R3, 0xe5b00, PT ;  /* 0x000e5b000300780c */ /* 0x000fc60003f06270 */
[----:B------:R-:W-:Y:S01]  /*00c0*/  IMAD.HI R8, R3, -0x63f63f63, R2 ;  /* 0x9c09c09d03087827 */ /* 0x000fe200078e0202 */
[----:B------:R-:W-:-:S03]  /*00d0*/  SHF.R.U32.HI R7, RZ, 0x1f, R6 ;  /* 0x0000001fff077819 */ /* 0x000fc60000011606 */
[----:B------:R-:W-:Y:S01]  /*00e0*/  IMAD.HI R0, R3, 0x23aa752b, RZ ;  /* 0x23aa752b03007827 */ /* 0x000fe200078e02ff */
[----:B------:R-:W-:Y:S02]  /*00f0*/  LEA.HI.SX32 R7, R6, R7, 0x1b ;  /* 0x0000000706077211 */ /* 0x000fe400078fdaff */
[----:B------:R-:W-:Y:S01]  /*0100*/  SHF.R.U32.HI R9, RZ, 0x1f, R8 ;  /* 0x0000001fff097819 */ /* 0x000fe20000011608 */
[----:B------:R-:W-:Y:S01]  /*0110*/  IMAD.MOV.U32 R6, RZ, RZ, RZ ;  /* 0x000000ffff067224 */ /* 0x000fe200078e00ff */
[----:B------:R-:W-:Y:S02]  /*0120*/  SHF.R.U32.HI R5, RZ, 0x1f, R0 ;  /* 0x0000001fff057819 */ /* 0x000fe40000011600 */
[----:B------:R-:W-:Y:S01]  /*0130*/  LEA.HI.SX32 R9, R8, R9, 0x14 ;  /* 0x0000000908097211 */ /* 0x000fe200078fa2ff */
[----:B------:R-:W-:Y:S01]  /*0140*/  IMAD.HI R4, R7, -0x15f15f15, R6 ;  /* 0xea0ea0eb07047827 */ /* 0x000fe200078e0206 */
[----:B------:R-:W-:-:S03]  /*0150*/  LEA.HI.SX32 R11, R0, R5, 0x11 ;  /* 0x00000005000b7211 */ /* 0x000fc600078f8aff */
[----:B------:R-:W-:Y:S01]  /*0160*/  IMAD.MOV.U32 R8, RZ, RZ, RZ ;  /* 0x000000ffff087224 */ /* 0x000fe200078e00ff */
[----:B------:R-:W-:Y:S01]  /*0170*/  SHF.R.U32.HI R13, RZ, 0x1f, R4 ;  /* 0x0000001fff0d7819 */ /* 0x000fe20000011604 */
[----:B------:R-:W-:Y:S02]  /*0180*/  IMAD R0, R7, -0xc0, R3 ;  /* 0xffffff4007007824 */ /* 0x000fe400078e0203 */
[----:B------:R-:W-:Y:S01]  /*0190*/  IMAD.HI R2, R9, -0x15f15f15, R8 ;  /* 0xea0ea0eb09027827 */ /* 0x000fe200078e0208 */
[----:B------:R-:W-:Y:S02]  /*01a0*/  LEA.HI R6, R4, R13, RZ, 0x1b ;  /* 0x0000000d04067211 */ /* 0x000fe400078fd8ff */
[----:B------:R-:W1:Y:S01]  /*01b0*/  LDC.64 R4, c[0x0][0x210] ;  /* 0x00008400ff047b82 */ /* 0x000e620000000a00 */
[----:B------:R-:W-:Y:S01]  /*01c0*/  IMAD R11, R11, 0xec4c0, R0 ;  /* 0x000ec4c00b0b7824 */ /* 0x000fe200078e0200 */
[----:B------:R-:W-:Y:S01]  /*01d0*/  SHF.R.U32.HI R13, RZ, 0x1f, R2 ;  /* 0x0000001fff0d7819 */ /* 0x000fe20000011602 */
[----:B------:R-:W-:-:S03]  /*01e0*/  IMAD R6, R6, -0x23, R7 ;  /* 0xffffffdd06067824 */ /* 0x000fc600078e0207 */
[----:B------:R-:W-:Y:S01]  /*01f0*/  LEA.HI R13, R2, R13, RZ, 0x1b ;  /* 0x0000000d020d7211 */ /* 0x000fe200078fd8ff */
[----:B------:R-:W-:Y:S01]  /*0200*/  IMAD R6, R6, 0x180, R11 ;  /* 0x0000018006067824 */ /* 0x000fe200078e020b */
[----:B------:R-:W-:-:S03]  /*0210*/  CS2R R10, SRZ ;  /* 0x00000000000a7805 */ /* 0x000fc6000001ff00 */
[----:B------:R-:W-:Y:S02]  /*0220*/  IMAD R7, R13, -0x23, R9 ;  /* 0xffffffdd0d077824 */ /* 0x000fe400078e0209 */
[----:B------:R-:W-:Y:S02]  /*0230*/  IMAD.MOV.U32 R9, RZ, RZ, RZ ;  /* 0x000000ffff097224 */ /* 0x000fe400078e00ff */
[----:B------:R-:W-:-:S04]  /*0240*/  IMAD R7, R7, 0x6a80, R6 ;  /* 0x00006a8007077824 */ /* 0x000fc800078e0206 */
[C---:B------:R-:W-:Y:S02]  /*0250*/  VIADD R19, R7.reuse, 0xc0 ;  /* 0x000000c007137836 */ /* 0x040fe40000000000 */
[----:B-1----:R-:W-:-:S04]  /*0260*/  IMAD.WIDE R14, R7, 0x4, R4 ;  /* 0x00000004070e7825 */ /* 0x002fc800078e0204 */
[--C-:B------:R-:W-:Y:S01]  /*0270*/  IMAD.WIDE R18, R19, 0x4, R4.reuse ;  /* 0x0000000413127825 */ /* 0x100fe200078e0204 */
[----:B------:R1:W2:Y:S03]  /*0280*/  @!P0 LDG.E.64 R10, desc[UR4][R14.64] ;  /* 0x000000040e0a8981 */ /* 0x0002a6000c1e1b00 */
[----:B------:R-:W-:Y:S01]  /*0290*/  VIADD R21, R7, 0x180 ;  /* 0x0000018007157836 */ /* 0x000fe20000000000 */
[----:B------:R3:W2:Y:S01]  /*02a0*/  @!P0 LDG.E.64 R8, desc[UR4][R18.64] ;  /* 0x0000000412088981 */ /* 0x0006a2000c1e1b00 */
[----:B------:R-:W-:Y:S02]  /*02b0*/  CS2R R12, SRZ ;  /* 0x00000000000c7805 */ /* 0x000fe4000001ff00 */
[----:B------:R-:W-:-:S05]  /*02c0*/  IMAD.WIDE R20, R21, 0x4, R4 ;  /* 0x0000000415147825 */ /* 0x000fca00078e0204 */
[----:B------:R-:W4:Y:S01]  /*02d0*/  @!P0 LDG.E.64 R12, desc[UR4][R20.64] ;  /* 0x00000004140c8981 */ /* 0x000f22000c1e1b00 */
[----:B------:R-:W-:-:S04]  /*02e0*/  VIADD R23, R7, 0x3540 ;  /* 0x0000354007177836 */ /* 0x000fc80000000000 */
[----:B------:R-:W-:-:S05]  /*02f0*/  IMAD.WIDE R22, R23, 0x4, R4 ;  /* 0x0000000417167825 */ /* 0x000fca00078e0204 */
[----:B------:R-:W5:Y:S01]  /*0300*/  @!P0 LDG.E.64 R16, desc[UR4][R22.64] ;  /* 0x0000000416108981 */ /* 0x000f62000c1e1b00 */
[----:B------:R-:W-:Y:S01]  /*0310*/  VIADD R25, R7, 0x3600 ;  /* 0x0000360007197836 */ /* 0x000fe20000000000 */
[----:B-1----:R-:W-:-:S03]  /*0320*/  CS2R R14, SRZ ;  /* 0x00000000000e7805 */ /* 0x002fc6000001ff00 */
[----:B---3--:R-:W-:-:S05]  /*0330*/  IMAD.WIDE R18, R25, 0x4, R4 ;  /* 0x0000000419127825 */ /* 0x008fca00078e0204 */
[----:B------:R1:W3:Y:S01]  /*0340*/  @!P0 LDG.E.64 R14, desc[UR4][R18.64] ;  /* 0x00000004120e8981 */ /* 0x0002e2000c1e1b00 */
[C---:B--2---:R-:W-:Y:S02]  /*0350*/  FSETP.GT.AND P6, PT, R8.reuse, R10, PT ;  /* 0x0000000a0800720b */ /* 0x044fe40003fc4000 */
[C---:B------:R-:W-:Y:S02]  /*0360*/  FSETP.GT.AND P1, PT, R9.reuse, R11, PT ;  /* 0x0000000b0900720b */ /* 0x040fe40003f24000 */
[----:B------:R-:W-:Y:S02]  /*0370*/  FSETP.NAN.AND P3, PT, R8, R8, PT ;  /* 0x000000080800720b */ /* 0x000fe40003f68000 */
[----:B------:R-:W-:Y:S02]  /*0380*/  FSETP.NAN.AND P4, PT, R9, R9, PT ;  /* 0x000000090900720b */ /* 0x000fe40003f88000 */
[----:B----4-:R-:W-:Y:S02]  /*0390*/  FSETP.NAN.AND P2, PT, R12, R12, PT ;  /* 0x0000000c0c00720b */ /* 0x010fe40003f48000 */
[----:B------:R-:W-:-:S03]  /*03a0*/  SEL R0, RZ, 0x1, !P1 ;  /* 0x00000001ff007807 */ /* 0x000fc60004800000 */
[----:B------:R-:W-:Y:S02]  /*03b0*/  @!P6 SEL R8, R8, R10, P3 ;  /* 0x0000000a0808e207 */ /* 0x000fe40001800000 */
[----:B------:R-:W-:Y:S02]  /*03c0*/  FSETP.NAN.AND P3, PT, R13, R13, PT ;  /* 0x0000000d0d00720b */ /* 0x000fe40003f68000 */
[----:B------:R-:W-:Y:S02]  /*03d0*/  FSETP.GEU.AND P5, PT, R8, R12, PT ;  /* 0x0000000c0800720b */ /* 0x000fe40003fae000 */
[----:B------:R-:W-:Y:S02]  /*03e0*/  @!P1 SEL R9, R9, R11, P4 ;  /* 0x0000000b09099207 */ /* 0x000fe40002000000 */
[----:B------:R-:W-:Y:S02]  /*03f0*/  CS2R R10, SRZ ;  /* 0x00000000000a7805 */ /* 0x000fe4000001ff00 */
[----:B------:R-:W-:-:S02]  /*0400*/  @!P2 SEL R12, R12, R8, !P5 ;  /* 0x000000080c0ca207 */ /* 0x000fc40006800000 */
[----:B-----5:R-:W-:Y:S02]  /*0410*/  FSETP.NAN.AND P2, PT, R17, R17, PT ;  /* 0x000000111100720b */ /* 0x020fe40003f48000 */
[----:B------:R-:W-:Y:S02]  /*0420*/  FSETP.GEU.AND P4, PT, R9, R13, PT ;  /* 0x0000000d0900720b */ /* 0x000fe40003f8e000 */
[----:B------:R-:W-:Y:S02]  /*0430*/  FSETP.NAN.AND P1, PT, R16, R16, PT ;  /* 0x000000101000720b */ /* 0x000fe40003f28000 */
[----:B------:R-:W-:Y:S02]  /*0440*/  @!P3 SEL R13, R13, R9, !P4 ;  /* 0x000000090d0db207 */ /* 0x000fe40006000000 */
[----:B-1----:R-:W-:Y:S02]  /*0450*/  P2R R18, PR, RZ, 0x20 ;  /* 0x00000020ff127803 */ /* 0x002fe40000000000 */
[----:B------:R-:W-:-:S02]  /*0460*/  FSETP.GEU.AND P5, PT, R13, R17, PT ;  /* 0x000000110d00720b */ /* 0x000fc40003fae000 */
[----:B------:R-:W-:Y:S02]  /*0470*/  FSETP.GEU.AND P3, PT, R12, R16, PT ;  /* 0x000000100c00720b */ /* 0x000fe40003f6e000 */
[----:B------:R-:W-:Y:S01]  /*0480*/  @!P2 SEL R17, R17, R13, !P5 ;  /* 0x0000000d1111a207 */ /* 0x000fe20006800000 */
[----:B------:R-:W-:Y:S01]  /*0490*/  VIADD R13, R7, 0x36c0 ;  /* 0x000036c0070d7836 */ /* 0x000fe20000000000 */
[----:B------:R-:W-:Y:S02]  /*04a0*/  P2R R2, PR, RZ, 0x8 ;  /* 0x00000008ff027803 */ /* 0x000fe40000000000 */
[----:B------:R-:W-:Y:S01]  /*04b0*/  @!P1 SEL R16, R16, R12, !P3 ;  /* 0x0000000c10109207 */ /* 0x000fe20005800000 */
[----:B------:R-:W-:Y:S01]  /*04c0*/  IMAD.WIDE R12, R13, 0x4, R4 ;  /* 0x000000040d0c7825 */ /* 0x000fe200078e0204 */
[-C--:B---3--:R-:W-:Y:S02]  /*04d0*/  FSETP.NAN.AND P1, PT, R14, R14.reuse, PT ;  /* 0x0000000e0e00720b */ /* 0x088fe40003f28000 */
[----:B------:R-:W-:-:S02]  /*04e0*/  FSETP.GEU.AND P3, PT, R16, R14, PT ;  /* 0x0000000e1000720b */ /* 0x000fc40003f6e000 */
[----:B------:R-:W2:Y:S01]  /*04f0*/  @!P0 LDG.E.64 R10, desc[UR4][R12.64] ;  /* 0x000000040c0a8981 */ /* 0x000ea2000c1e1b00 */
[-C--:B------:R-:W-:Y:S02]  /*0500*/  FSETP.GEU.AND P2, PT, R17, R15.reuse, PT ;  /* 0x0000000f1100720b */ /* 0x080fe40003f4e000 */
[----:B------:R-:W-:Y:S02]  /*0510*/  P2R R6, PR, RZ, 0x8 ;  /* 0x00000008ff067803 */ /* 0x000fe40000000000 */
[----:B------:R-:W-:Y:S02]  /*0520*/  P2R R19, PR, RZ, 0x4 ;  /* 0x00000004ff137803 */ /* 0x000fe40000000000 */
[----:B------:R-:W-:Y:S02]  /*0530*/  P2R R8, PR, RZ, 0x20 ;  /* 0x00000020ff087803 */ /* 0x000fe40000000000 */
[----:B------:R-:W-:Y:S02]  /*0540*/  @!P1 SEL R14, R14, R16, !P3 ;  /* 0x000000100e0e9207 */ /* 0x000fe40005800000 */
[----:B------:R-:W-:-:S02]  /*0550*/  FSETP.NAN.AND P1, PT, R15, R15, PT ;  /* 0x0000000f0f00720b */ /* 0x000fc40003f28000 */
[----:B------:R-:W-:-:S04]  /*0560*/  ISETP.NE.AND P3, PT, R2, RZ, PT ;  /* 0x000000ff0200720c */ /* 0x000fc80003f65270 */
[----:B------:R-:W-:Y:S02]  /*0570*/  P2R R16, PR, RZ, 0x8 ;  /* 0x00000008ff107803 */ /* 0x000fe40000000000 */
[----:B------:R-:W-:-:S05]  /*0580*/  ISETP.NE.AND P3, PT, R8, RZ, PT ;  /* 0x000000ff0800720c */ /* 0x000fca0003f65270 */
[----:B------:R-:W-:Y:S02]  /*0590*/  @!P1 SEL R15, R15, R17, !P2 ;  /* 0x000000110f0f9207 */ /* 0x000fe40005000000 */
[----:B------:R-:W-:Y:S02]  /*05a0*/  CS2R R8, SRZ ;  /* 0x0000000000087805 */ /* 0x000fe4000001ff00 */
[-C--:B--2---:R-:W-:Y:S02]  /*05b0*/  FSETP.NAN.AND P1, PT, R11, R11.reuse, PT ;  /* 0x0000000b0b00720b */ /* 0x084fe40003f28000 */
[----:B------:R-:W-:-:S11]  /*05c0*/  FSETP.GEU.AND P2, PT, R15, R11, PT ;  /* 0x0000000b0f00720b */ /* 0x000fd60003f4e000 */
[----:B------:R-:W-:Y:S01]  /*05d0*/  @!P1 SEL R11, R11, R15, !P2 ;  /* 0x0000000f0b0b9207 */ /* 0x000fe20005000000 */
[----:B------:R-:W-:-:S04]  /*05e0*/  VIADD R15, R7, 0x6a80 ;  /* 0x00006a80070f7836 */ /* 0x000fc80000000000 */
[----:B------:R-:W-:-:S05]  /*05f0*/  IMAD.WIDE R12, R15, 0x4, R4 ;  /* 0x000000040f0c7825 */ /* 0x000fca00078e0204 */
[----:B------:R1:W2:Y:S01]  /*0600*/  @!P0 LDG.E.64 R8, desc[UR4][R12.64] ;  /* 0x000000040c088981 */ /* 0x0002a2000c1e1b00 */
[-C--:B------:R-:W-:Y:S02]  /*0610*/  FSETP.NAN.AND P5, PT, R10, R10.reuse, PT ;  /* 0x0000000a0a00720b */ /* 0x080fe40003fa8000 */
[----:B------:R-:W-:Y:S02]  /*0620*/  FSETP.GEU.AND P1, PT, R14, R10, PT ;  /* 0x0000000a0e00720b */ /* 0x000fe40003f2e000 */
[----:B------:R-:W-:-:S09]  /*0630*/  SEL R2, RZ, 0x1, !P6 ;  /* 0x00000001ff027807 */ /* 0x000fd20007000000 */
[----:B------:R-:W-:Y:S02]  /*0640*/  @!P5 SEL R10, R10, R14, !P1 ;  /* 0x0000000e0a0ad207 */ /* 0x000fe40004800000 */
[----:B------:R-:W-:Y:S01]  /*0650*/  SEL R0, R0, 0x2, P4 ;  /* 0x0000000200007807 */ /* 0x000fe20002000000 */
[----:B-1----:R-:W-:-:S04]  /*0660*/  VIADD R13, R7, 0x6b40 ;  /* 0x00006b40070d7836 */ /* 0x002fc80000000000 */
[----:B------:R-:W-:Y:S01]  /*0670*/  IMAD.WIDE R12, R13, 0x4, R4 ;  /* 0x000000040d0c7825 */ /* 0x000fe200078e0204 */
[----:B------:R-:W-:Y:S02]  /*0680*/  SEL R0, R0, 0x3, P3 ;  /* 0x0000000300007807 */ /* 0x000fe40001800000 */
[----:B------:R-:W-:Y:S01]  /*0690*/  ISETP.NE.AND P3, PT, R16, RZ, PT ;  /* 0x000000ff1000720c */ /* 0x000fe20003f65270 */
[----:B------:R-:W-:Y:S01]  /*06a0*/  VIADD R7, R7, 0x6c00 ;  /* 0x00006c0007077836 */ /* 0x000fe20000000000 */
[-C--:B--2---:R-:W-:Y:S02]  /*06b0*/  FSETP.NAN.AND P5, PT, R8, R8.reuse, PT ;  /* 0x000000080800720b */ /* 0x084fe40003fa8000 */
[----:B------:R-:W-:Y:S02]  /*06c0*/  FSETP.GEU.AND P6, PT, R10, R8, PT ;  /* 0x000000080a00720b */ /* 0x000fe40003fce000 */
[----:B------:R-:W-:-:S09]  /*06d0*/  FSETP.NAN.AND P4, PT, R9, R9, PT ;  /* 0x000000090900720b */ /* 0x000fd20003f88000 */
[----:B------:R-:W-:Y:S02]  /*06e0*/  @!P5 SEL R8, R8, R10, !P6 ;  /* 0x0000000a0808d207 */ /* 0x000fe40007000000 */
[----:B------:R-:W-:-:S04]  /*06f0*/  ISETP.NE.AND P5, PT, R18, RZ, PT ;  /* 0x000000ff1200720c */ /* 0x000fc80003fa5270 */
[----:B------:R-:W-:Y:S02]  /*0700*/  SEL R2, R2, 0x2, P5 ;  /* 0x0000000202027807 */ /* 0x000fe40002800000 */
[----:B------:R-:W-:-:S04]  /*0710*/  FSETP.GEU.AND P5, PT, R11, R9, PT ;  /* 0x000000090b00720b */ /* 0x000fc80003fae000 */
[----:B------:R-:W-:Y:S02]  /*0720*/  @!P4 SEL R9, R9, R11, !P5 ;  /* 0x0000000b0909c207 */ /* 0x000fe40006800000 */
[----:B------:R-:W-:Y:S02]  /*0730*/  CS2R R10, SRZ ;  /* 0x00000000000a7805 */ /* 0x000fe4000001ff00 */
[----:B------:R-:W-:-:S04]  /*0740*/  SEL R2, R2, 0x3, P3 ;  /* 0x0000000302027807 */ /* 0x000fc80001800000 */
[----:B------:R1:W2:Y:S01]  /*0750*/  @!P0 LDG.E.64 R10, desc[UR4][R12.64] ;  /* 0x000000040c0a8981 */ /* 0x0002a2000c1e1b00 */
[----:B------:R-:W-:Y:S01]  /*0760*/  ISETP.NE.AND P3, PT, R6, RZ, PT ;  /* 0x000000ff0600720c */ /* 0x000fe20003f65270 */
[----:B------:R-:W-:Y:S01]  /*0770*/  IMAD.WIDE R6, R7, 0x4, R4 ;  /* 0x0000000407067825 */ /* 0x000fe200078e0204 */
[----:B------:R-:W-:-:S06]  /*0780*/  CS2R R4, SRZ ;  /* 0x0000000000047805 */ /* 0x000fcc000001ff00 */
[----:B------:R3:W4:Y:S01]  /*0790*/  @!P0 LDG.E.64 R4, desc[UR4][R6.64] ;  /* 0x0000000406048981 */ /* 0x000722000c1e1b00 */
[----:B------:R-:W-:Y:S01]  /*07a0*/  SEL R2, R2, 0x4, P3 ;  /* 0x0000000402027807 */ /* 0x000fe20001800000 */
[----:B-1----:R-:W3:Y:S01]  /*07b0*/  LDC.64 R12, c[0x0][0x218] ;  /* 0x00008600ff0c7b82 */ /* 0x002ee20000000a00 */
[----:B------:R-:W-:-:S04]  /*07c0*/  ISETP.NE.AND P4, PT, R19, RZ, PT ;  /* 0x000000ff1300720c */ /* 0x000fc80003f85270 */
[----:B------:R-:W-:Y:S02]  /*07d0*/  SEL R0, R0, 0x4, P4 ;  /* 0x0000000400007807 */ /* 0x000fe40002000000 */
[----:B------:R-:W-:Y:S02]  /*07e0*/  SEL R2, R2, 0x5, P1 ;  /* 0x0000000502027807 */ /* 0x000fe40000800000 */
[----:B------:R-:W-:Y:S02]  /*07f0*/  SEL R0, R0, 0x5, P2 ;  /* 0x0000000500007807 */ /* 0x000fe40001000000 */
[----:B------:R-:W-:Y:S02]  /*0800*/  SEL R2, R2, 0x6, P6 ;  /* 0x0000000602027807 */ /* 0x000fe40003000000 */
[----:B------:R-:W-:Y:S01]  /*0810*/  SEL R0, R0, 0x6, P5 ;  /* 0x0000000600007807 */ /* 0x000fe20002800000 */
[----:B---3--:R-:W-:Y:S01]  /*0820*/  IMAD.WIDE R6, R3, 0x4, R12 ;  /* 0x0000000403067825 */ /* 0x008fe200078e020c */
[----:B--2---:R-:W-:-:S02]  /*0830*/  FSETP.NAN.AND P3, PT, R10, R10, PT ;  /* 0x0000000a0a00720b */ /* 0x004fc40003f68000 */
[----:B------:R-:W-:Y:S02]  /*0840*/  FSETP.NAN.AND P4, PT, R11, R11, PT ;  /* 0x0000000b0b00720b */ /* 0x000fe40003f88000 */
[----:B------:R-:W-:Y:S02]  /*0850*/  FSETP.GEU.AND P1, PT, R8, R10, PT ;  /* 0x0000000a0800720b */ /* 0x000fe40003f2e000 */
[----:B----4-:R-:W-:Y:S02]  /*0860*/  FSETP.NAN.AND P2, PT, R4, R4, PT ;  /* 0x000000040400720b */ /* 0x010fe40003f48000 */
[----:B------:R-:W-:-:S05]  /*0870*/  FSETP.NAN.AND P6, PT, R5, R5, PT ;  /* 0x000000050500720b */ /* 0x000fca0003fc8000 */
[----:B------:R-:W-:Y:S02]  /*0880*/  @!P3 SEL R10, R10, R8, !P1 ;  /* 0x000000080a0ab207 */ /* 0x000fe40004800000 */
[----:B------:R-:W-:-:S04]  /*0890*/  FSETP.GEU.AND P3, PT, R9, R11, PT ;  /* 0x0000000b0900720b */ /* 0x000fc80003f6e000 */
[----:B------:R-:W-:Y:S02]  /*08a0*/  @!P4 SEL R11, R11, R9, !P3 ;  /* 0x000000090b0bc207 */ /* 0x000fe40005800000 */
[----:B------:R-:W-:Y:S02]  /*08b0*/  FSETP.GEU.AND P5, PT, R10, R4, PT ;  /* 0x000000040a00720b */ /* 0x000fe40003fae000 */
[----:B------:R-:W-:Y:S02]  /*08c0*/  SEL R2, R2, 0x7, P1 ;  /* 0x0000000702027807 */ /* 0x000fe40000800000 */
[----:B------:R-:W-:Y:S02]  /*08d0*/  FSETP.GEU.AND P4, PT, R11, R5, PT ;  /* 0x000000050b00720b */ /* 0x000fe40003f8e000 */
[----:B------:R-:W-:Y:S02]  /*08e0*/  SEL R0, R0, 0x7, P3 ;  /* 0x0000000700007807 */ /* 0x000fe40001800000 */
[----:B------:R-:W-:-:S02]  /*08f0*/  SEL R8, R2, 0x8, P5 ;  /* 0x0000000802087807 */ /* 0x000fc40002800000 */
[----:B------:R-:W-:Y:S02]  /*0900*/  @!P2 SEL R4, R4, R10, !P5 ;  /* 0x0000000a0404a207 */ /* 0x000fe40006800000 */
[----:B------:R-:W-:Y:S02]  /*0910*/  @!P6 SEL R5, R5, R11, !P4 ;  /* 0x0000000b0505e207 */ /* 0x000fe40006000000 */
[----:B------:R-:W-:Y:S02]  /*0920*/  IADD3 R2, P1, R3, UR6, RZ ;  /* 0x0000000603027c10 */ /* 0x000fe4000ff3e0ff */
[----:B------:R-:W-:Y:S02]  /*0930*/  SEL R9, R0, 0x8, P4 ;  /* 0x0000000800097807 */ /* 0x000fe40002000000 */
[----:B------:R-:W-:Y:S01]  /*0940*/  LOP3.LUT R0, R8, 0xff, RZ, 0xc0, !PT ;  /* 0x000000ff08007812 */ /* 0x000fe200078ec0ff */
[----:B------:R1:W-:Y:S01]  /*0950*/  @!P0 STG.E.64 desc[UR4][R6.64], R4 ;  /* 0x0000000406008986 */ /* 0x0003e2000c101b04 */
[----:B------:R-:W-:-:S03]  /*0960*/  LEA.HI.X.SX32 R3, R3, UR7, 0x1, P1 ;  /* 0x0000000703037c11 */ /* 0x000fc600088f0eff */
[----:B------:R-:W-:Y:S01]  /*0970*/  IMAD R9, R9, 0x100, R0 ;  /* 0x0000010009097824 */ /* 0x000fe200078e0200 */
[----:B------:R-:W-:Y:S06]  /*0980*/  @P0 EXIT ;  /* 0x000000000000094d */ /* 0x000fec0003800000 */
[----:B------:R-:W-:Y:S01]  /*0990*/  STG.E.U16 desc[UR4][R2.64], R9 ;  /* 0x0000000902007986 */ /* 0x000fe2000c101504 */
[----:B------:R-:W-:Y:S05]  /*09a0*/  EXIT ;  /* 0x000000000000794d */ /* 0x000fea0003800000 */
.L_x_0:
[----:B------:R-:W-:-:S00]  /*09b0*/  BRA `(.L_x_0) ;  /* 0xfffffffc00fc7947 */ /* 0x000fc0000383ffff */
[----:B------:R-:W-:-:S00]  /*09c0*/  NOP ;  /* 0x0000000000007918 */ /* 0x000fc00000000000 */
        /* <DEDUP_REMOVED lines=11> */
.L_x_1:


//--------------------- .nv.constant0.triton_poi_fused_max_pool2d_with_indices_24 --------------------------
	.section	.nv.constant0.triton_poi_fused_max_pool2d_with_indices_24,"a",@progbits
	.sectionflags	@""
	.align	4
.nv.constant0.triton_poi_fused_max_pool2d_with_indices_24:
	.zero		556
